//
// Generated by NVIDIA NVVM Compiler
//
// Compiler Build ID: CL-36424714
// Cuda compilation tools, release 13.0, V13.0.88
// Based on NVVM 20.0.0
//

.version 9.0
.target sm_100
.address_size 64

	// .globl	_Z16scalarCopyKernelPKfPfi

.visible .entry _Z16scalarCopyKernelPKfPfi(
	.param .u64 .ptr .align 1 _Z16scalarCopyKernelPKfPfi_param_0,
	.param .u64 .ptr .align 1 _Z16scalarCopyKernelPKfPfi_param_1,
	.param .u32 _Z16scalarCopyKernelPKfPfi_param_2
)
{
	.reg .pred 	%p<2>;
	.reg .b32 	%r<6>;
	.reg .b32 	%f<2>;
	.reg .b64 	%rd<8>;

	ld.param.u64 	%rd1, [_Z16scalarCopyKernelPKfPfi_param_0];
	ld.param.u64 	%rd2, [_Z16scalarCopyKernelPKfPfi_param_1];
	ld.param.u32 	%r2, [_Z16scalarCopyKernelPKfPfi_param_2];
	mov.u32 	%r3, %ctaid.x;
	mov.u32 	%r4, %ntid.x;
	mov.u32 	%r5, %tid.x;
	mad.lo.s32 	%r1, %r3, %r4, %r5;
	setp.ge.s32 	%p1, %r1, %r2;
	@%p1 bra 	$L__BB0_2;
	cvta.to.global.u64 	%rd3, %rd1;
	cvta.to.global.u64 	%rd4, %rd2;
	mul.wide.s32 	%rd5, %r1, 4;
	add.s64 	%rd6, %rd3, %rd5;
	ld.global.f32 	%f1, [%rd6];
	add.s64 	%rd7, %rd4, %rd5;
	st.global.f32 	[%rd7], %f1;
$L__BB0_2:
	ret;

}
	// .globl	_Z16vectorCopyKernelPK6float4PS_i
.visible .entry _Z16vectorCopyKernelPK6float4PS_i(
	.param .u64 .ptr .align 1 _Z16vectorCopyKernelPK6float4PS_i_param_0,
	.param .u64 .ptr .align 1 _Z16vectorCopyKernelPK6float4PS_i_param_1,
	.param .u32 _Z16vectorCopyKernelPK6float4PS_i_param_2
)
{
	.reg .pred 	%p<2>;
	.reg .b32 	%r<6>;
	.reg .b32 	%f<5>;
	.reg .b64 	%rd<8>;

	ld.param.u64 	%rd1, [_Z16vectorCopyKernelPK6float4PS_i_param_0];
	ld.param.u64 	%rd2, [_Z16vectorCopyKernelPK6float4PS_i_param_1];
	ld.param.u32 	%r2, [_Z16vectorCopyKernelPK6float4PS_i_param_2];
	mov.u32 	%r3, %ctaid.x;
	mov.u32 	%r4, %ntid.x;
	mov.u32 	%r5, %tid.x;
	mad.lo.s32 	%r1, %r3, %r4, %r5;
	setp.ge.s32 	%p1, %r1, %r2;
	@%p1 bra 	$L__BB1_2;
	cvta.to.global.u64 	%rd3, %rd1;
	cvta.to.global.u64 	%rd4, %rd2;
	mul.wide.s32 	%rd5, %r1, 16;
	add.s64 	%rd6, %rd4, %rd5;
	add.s64 	%rd7, %rd3, %rd5;
	ld.global.v4.f32 	{%f1, %f2, %f3, %f4}, [%rd7];
	st.global.v4.f32 	[%rd6], {%f1, %f2, %f3, %f4};
$L__BB1_2:
	ret;

}


// ===== COMPILED SASS (sm_100) =====

	.target	sm_100

	.elftype	@"ET_EXEC"


//--------------------- .note.nv.tkinfo           --------------------------
	.section	.note.nv.tkinfo,"",@"SHT_NOTE"
	.sectionflags	@"SHF_NOTE_NV_TKINFO"
	.tkinfo
        /*0018*/ 	.word	0x00000002
        /*0030*/ 	.string	""
        /*0030*/ 	.string	"ptxas"
        /*0030*/ 	.string	"Cuda compilation tools, release 13.0, V13.0.88"
        /*0030*/ 	.string	"Build cuda_13.0.r13.0/compiler.36424714_0"
        /*0030*/ 	.string	"-arch sm_100 -m 64 "



//--------------------- .note.nv.cuinfo           --------------------------
	.section	.note.nv.cuinfo,"",@"SHT_NOTE"
	.sectionflags	@"SHF_NOTE_NV_CUINFO"
        /*0018*/ 	.short	0x0002
        /*001a*/ 	.short	0x0064
        /*001c*/ 	.short	0x0082
	.zero		2


//--------------------- .nv.info                  --------------------------
	.section	.nv.info,"",@"SHT_CUDA_INFO"
	.align	4


	//----- nvinfo : EIATTR_REGCOUNT
	.align		4
        /*0000*/ 	.byte	0x04, 0x2f
        /*0002*/ 	.short	(.L_1 - .L_0)
	.align		4
.L_0:
        /*0004*/ 	.word	index@(_Z16scalarCopyKernelPKfPfi)
        /*0008*/ 	.word	0x0000000a


	//----- nvinfo : EIATTR_FRAME_SIZE
	.align		4
.L_1:
        /*000c*/ 	.byte	0x04, 0x11
        /*000e*/ 	.short	(.L_3 - .L_2)
	.align		4
.L_2:
        /*0010*/ 	.word	index@(_Z16scalarCopyKernelPKfPfi)
        /*0014*/ 	.word	0x00000000


	//----- nvinfo : EIATTR_REGCOUNT
	.align		4
.L_3:
        /*0018*/ 	.byte	0x04, 0x2f
        /*001a*/ 	.short	(.L_5 - .L_4)
	.align		4
.L_4:
        /*001c*/ 	.word	index@(_Z16vectorCopyKernelPK6float4PS_i)
        /*0020*/ 	.word	0x0000000e


	//----- nvinfo : EIATTR_FRAME_SIZE
	.align		4
.L_5:
        /*0024*/ 	.byte	0x04, 0x11
        /*0026*/ 	.short	(.L_7 - .L_6)
	.align		4
.L_6:
        /*0028*/ 	.word	index@(_Z16vectorCopyKernelPK6float4PS_i)
        /*002c*/ 	.word	0x00000000


	//----- nvinfo : EIATTR_MIN_STACK_SIZE
	.align		4
.L_7:
        /*0030*/ 	.byte	0x04, 0x12
        /*0032*/ 	.short	(.L_9 - .L_8)
	.align		4
.L_8:
        /*0034*/ 	.word	index@(_Z16vectorCopyKernelPK6float4PS_i)
        /*0038*/ 	.word	0x00000000


	//----- nvinfo : EIATTR_MIN_STACK_SIZE
	.align		4
.L_9:
        /*003c*/ 	.byte	0x04, 0x12
        /*003e*/ 	.short	(.L_11 - .L_10)
	.align		4
.L_10:
        /*0040*/ 	.word	index@(_Z16scalarCopyKernelPKfPfi)
        /*0044*/ 	.word	0x00000000
.L_11:


//--------------------- .nv.compat                --------------------------
	.section	.nv.compat,"",@"SHT_CUDA_COMPAT_INFO"
	.align	4
        /*0000*/ 	.byte	0x02, 0x09, 0x00, 0x00, 0x02, 0x02, 0x01, 0x00, 0x02, 0x05, 0x05, 0x00, 0x03, 0x07, 0x01, 0x01
        /*0010*/ 	.byte	0x02, 0x03, 0x00, 0x00, 0x02, 0x06, 0x01, 0x00, 0x04, 0x0b, 0x08, 0x00, 0x09, 0x00, 0x00, 0x00
        /*0020*/ 	.byte	0x00, 0x00, 0x00, 0x00


//--------------------- .nv.info._Z16vectorCopyKernelPK6float4PS_i --------------------------
	.section	.nv.info._Z16vectorCopyKernelPK6float4PS_i,"",@"SHT_CUDA_INFO"
	.sectionflags	@""
	.align	4


	//----- nvinfo : EIATTR_CUDA_API_VERSION
	.align		4
        /*0000*/ 	.byte	0x04, 0x37
        /*0002*/ 	.short	(.L_13 - .L_12)
.L_12:
        /*0004*/ 	.word	0x00000082


	//----- nvinfo : EIATTR_KPARAM_INFO
	.align		4
.L_13:
        /*0008*/ 	.byte	0x04, 0x17
        /*000a*/ 	.short	(.L_15 - .L_14)
.L_14:
        /*000c*/ 	.word	0x00000000
        /*0010*/ 	.short	0x0002
        /*0012*/ 	.short	0x0010
        /*0014*/ 	.byte	0x00, 0xf0, 0x11, 0x00


	//----- nvinfo : EIATTR_KPARAM_INFO
	.align		4
.L_15:
        /*0018*/ 	.byte	0x04, 0x17
        /*001a*/ 	.short	(.L_17 - .L_16)
.L_16:
        /*001c*/ 	.word	0x00000000
        /*0020*/ 	.short	0x0001
        /*0022*/ 	.short	0x0008
        /*0024*/ 	.byte	0x00, 0xf5, 0x21, 0x00


	//----- nvinfo : EIATTR_KPARAM_INFO
	.align		4
.L_17:
        /*0028*/ 	.byte	0x04, 0x17
        /*002a*/ 	.short	(.L_19 - .L_18)
.L_18:
        /*002c*/ 	.word	0x00000000
        /*0030*/ 	.short	0x0000
        /*0032*/ 	.short	0x0000
        /*0034*/ 	.byte	0x00, 0xf5, 0x21, 0x00


	//----- nvinfo : EIATTR_SPARSE_MMA_MASK
	.align		4
.L_19:
        /*0038*/ 	.byte	0x03, 0x50
        /*003a*/ 	.short	0x0000


	//----- nvinfo : EIATTR_MAXREG_COUNT
	.align		4
        /*003c*/ 	.byte	0x03, 0x1b
        /*003e*/ 	.short	0x00ff


	//----- nvinfo : EIATTR_MERCURY_ISA_VERSION
	.align		4
        /*0040*/ 	.byte	0x03, 0x5f
        /*0042*/ 	.short	0x0101


	//----- nvinfo : EIATTR_VRC_CTA_INIT_COUNT
	.align		4
        /*0044*/ 	.byte	0x02, 0x4a
	.zero		1
	.zero		1


	//----- nvinfo : EIATTR_EXIT_INSTR_OFFSETS
	.align		4
        /*0048*/ 	.byte	0x04, 0x1c
        /*004a*/ 	.short	(.L_21 - .L_20)


	//   ....[0]....
.L_20:
        /*004c*/ 	.word	0x00000070


	//   ....[1]....
        /*0050*/ 	.word	0x000000f0


	//----- nvinfo : EIATTR_CBANK_PARAM_SIZE
	.align		4
.L_21:
        /*0054*/ 	.byte	0x03, 0x19
        /*0056*/ 	.short	0x0014


	//----- nvinfo : EIATTR_PARAM_CBANK
	.align		4
        /*0058*/ 	.byte	0x04, 0x0a
        /*005a*/ 	.short	(.L_23 - .L_22)
	.align		4
.L_22:
        /*005c*/ 	.word	index@(.nv.constant0._Z16vectorCopyKernelPK6float4PS_i)
        /*0060*/ 	.short	0x0380
        /*0062*/ 	.short	0x0014


	//----- nvinfo : EIATTR_SW_WAR
	.align		4
.L_23:
        /*0064*/ 	.byte	0x04, 0x36
        /*0066*/ 	.short	(.L_25 - .L_24)
.L_24:
        /*0068*/ 	.word	0x00000008
.L_25:


//--------------------- .nv.info._Z16scalarCopyKernelPKfPfi --------------------------
	.section	.nv.info._Z16scalarCopyKernelPKfPfi,"",@"SHT_CUDA_INFO"
	.sectionflags	@""
	.align	4


	//----- nvinfo : EIATTR_CUDA_API_VERSION
	.align		4
        /*0000*/ 	.byte	0x04, 0x37
        /*0002*/ 	.short	(.L_27 - .L_26)
.L_26:
        /*0004*/ 	.word	0x00000082


	//----- nvinfo : EIATTR_KPARAM_INFO
	.align		4
.L_27:
        /*0008*/ 	.byte	0x04, 0x17
        /*000a*/ 	.short	(.L_29 - .L_28)
.L_28:
        /*000c*/ 	.word	0x00000000
        /*0010*/ 	.short	0x0002
        /*0012*/ 	.short	0x0010
        /*0014*/ 	.byte	0x00, 0xf0, 0x11, 0x00


	//----- nvinfo : EIATTR_KPARAM_INFO
	.align		4
.L_29:
        /*0018*/ 	.byte	0x04, 0x17
        /*001a*/ 	.short	(.L_31 - .L_30)
.L_30:
        /*001c*/ 	.word	0x00000000
        /*0020*/ 	.short	0x0001
        /*0022*/ 	.short	0x0008
        /*0024*/ 	.byte	0x00, 0xf5, 0x21, 0x00


	//----- nvinfo : EIATTR_KPARAM_INFO
	.align		4
.L_31:
        /*0028*/ 	.byte	0x04, 0x17
        /*002a*/ 	.short	(.L_33 - .L_32)
.L_32:
        /*002c*/ 	.word	0x00000000
        /*0030*/ 	.short	0x0000
        /*0032*/ 	.short	0x0000
        /*0034*/ 	.byte	0x00, 0xf5, 0x21, 0x00


	//----- nvinfo : EIATTR_SPARSE_MMA_MASK
	.align		4
.L_33:
        /*0038*/ 	.byte	0x03, 0x50
        /*003a*/ 	.short	0x0000


	//----- nvinfo : EIATTR_MAXREG_COUNT
	.align		4
        /*003c*/ 	.byte	0x03, 0x1b
        /*003e*/ 	.short	0x00ff


	//----- nvinfo : EIATTR_MERCURY_ISA_VERSION
	.align		4
        /*0040*/ 	.byte	0x03, 0x5f
        /*0042*/ 	.short	0x0101


	//----- nvinfo : EIATTR_VRC_CTA_INIT_COUNT
	.align		4
        /*0044*/ 	.byte	0x02, 0x4a
	.zero		1
	.zero		1


	//----- nvinfo : EIATTR_EXIT_INSTR_OFFSETS
	.align		4
        /*0048*/ 	.byte	0x04, 0x1c
        /*004a*/ 	.short	(.L_35 - .L_34)


	//   ....[0]....
.L_34:
        /*004c*/ 	.word	0x00000070


	//   ....[1]....
        /*0050*/ 	.word	0x000000f0


	//----- nvinfo : EIATTR_CBANK_PARAM_SIZE
	.align		4
.L_35:
        /*0054*/ 	.byte	0x03, 0x19
        /*0056*/ 	.short	0x0014


	//----- nvinfo : EIATTR_PARAM_CBANK
	.align		4
        /*0058*/ 	.byte	0x04, 0x0a
        /*005a*/ 	.short	(.L_37 - .L_36)
	.align		4
.L_36:
        /*005c*/ 	.word	index@(.nv.constant0._Z16scalarCopyKernelPKfPfi)
        /*0060*/ 	.short	0x0380
        /*0062*/ 	.short	0x0014


	//----- nvinfo : EIATTR_SW_WAR
	.align		4
.L_37:
        /*0064*/ 	.byte	0x04, 0x36
        /*0066*/ 	.short	(.L_39 - .L_38)
.L_38:
        /*0068*/ 	.word	0x00000008
.L_39:


//--------------------- .nv.callgraph             --------------------------
	.section	.nv.callgraph,"",@"SHT_CUDA_CALLGRAPH"
	.align	4
	.sectionentsize	8
	.align		4
        /*0000*/ 	.word	0x00000000
	.align		4
        /*0004*/ 	.word	0xffffffff
	.align		4
        /*0008*/ 	.word	0x00000000
	.align		4
        /*000c*/ 	.word	0xfffffffe
	.align		4
        /*0010*/ 	.word	0x00000000
	.align		4
        /*0014*/ 	.word	0xfffffffd
	.align		4
        /*0018*/ 	.word	0x00000000
	.align		4
        /*001c*/ 	.word	0xfffffffc


//--------------------- .text._Z16vectorCopyKernelPK6float4PS_i --------------------------
	.section	.text._Z16vectorCopyKernelPK6float4PS_i,"ax",@progbits
	.align	128
        .global         _Z16vectorCopyKernelPK6float4PS_i
        .type           _Z16vectorCopyKernelPK6float4PS_i,@function
        .size           _Z16vectorCopyKernelPK6float4PS_i,(.L_x_2 - _Z16vectorCopyKernelPK6float4PS_i)
        .other          _Z16vectorCopyKernelPK6float4PS_i,@"STO_CUDA_ENTRY STV_DEFAULT"
_Z16vectorCopyKernelPK6float4PS_i:
.text._Z16vectorCopyKernelPK6float4PS_i:
[----:B------:R-:W-:Y:S01]  /*0000*/  LDC R1, c[0x0][0x37c] ;  /* 0x0000df00ff017b82 */ /* 0x000fe20000000800 */
[----:B------:R-:W0:Y:S07]  /*0010*/  S2R R0, SR_TID.X ;  /* 0x0000000000007919 */ /* 0x000e2e0000002100 */
[----:B------:R-:W0:Y:S01]  /*0020*/  S2UR UR4, SR_CTAID.X ;  /* 0x00000000000479c3 */ /* 0x000e220000002500 */
[----:B------:R-:W1:Y:S07]  /*0030*/  LDCU UR5, c[0x0][0x390] ;  /* 0x00007200ff0577ac */ /* 0x000e6e0008000800 */
[----:B------:R-:W0:Y:S02]  /*0040*/  LDC R7, c[0x0][0x360] ;  /* 0x0000d800ff077b82 */ /* 0x000e240000000800 */
[----:B0-----:R-:W-:-:S05]  /*0050*/  IMAD R7, R7, UR4, R0 ;  /* 0x0000000407077c24 */ /* 0x001fca000f8e0200 */
[----:B-1----:R-:W-:-:S13]  /*0060*/  ISETP.GE.AND P0, PT, R7, UR5, PT ;  /* 0x0000000507007c0c */ /* 0x002fda000bf06270 */
[----:B------:R-:W-:Y:S05]  /*0070*/  @P0 EXIT ;  /* 0x000000000000094d */ /* 0x000fea0003800000 */
[----:B------:R-:W0:Y:S01]  /*0080*/  LDC.64 R4, c[0x0][0x380] ;  /* 0x0000e000ff047b82 */ /* 0x000e220000000a00 */
[----:B------:R-:W1:Y:S07]  /*0090*/  LDCU.64 UR4, c[0x0][0x358] ;  /* 0x00006b00ff0477ac */ /* 0x000e6e0008000a00 */
[----:B------:R-:W2:Y:S01]  /*00a0*/  LDC.64 R2, c[0x0][0x388] ;  /* 0x0000e200ff027b82 */ /* 0x000ea20000000a00 */
[----:B0-----:R-:W-:-:S05]  /*00b0*/  IMAD.WIDE R4, R7, 0x10, R4 ;  /* 0x0000001007047825 */ /* 0x001fca00078e0204 */
[----:B-1----:R-:W3:Y:S01]  /*00c0*/  LDG.E.128 R8, desc[UR4][R4.64] ;  /* 0x0000000404087981 */ /* 0x002ee2000c1e1d00 */
[----:B--2---:R-:W-:-:S05]  /*00d0*/  IMAD.WIDE R2, R7, 0x10, R2 ;  /* 0x0000001007027825 */ /* 0x004fca00078e0202 */
[----:B---3--:R-:W-:Y:S01]  /*00e0*/  STG.E.128 desc[UR4][R2.64], R8 ;  /* 0x0000000802007986 */ /* 0x008fe2000c101d04 */
[----:B------:R-:W-:Y:S05]  /*00f0*/  EXIT ;  /* 0x000000000000794d */ /* 0x000fea0003800000 */
.L_x_0:
[----:B------:R-:W-:-:S00]  /*0100*/  BRA `(.L_x_0) ;  /* 0xfffffffc00fc7947 */ /* 0x000fc0000383ffff */
[----:B------:R-:W-:-:S00]  /*0110*/  NOP ;  /* 0x0000000000007918 */ /* 0x000fc00000000000 */
        /* <DEDUP_REMOVED lines=14> */
.L_x_2:


//--------------------- .text._Z16scalarCopyKernelPKfPfi --------------------------
	.section	.text._Z16scalarCopyKernelPKfPfi,"ax",@progbits
	.align	128
        .global         _Z16scalarCopyKernelPKfPfi
        .type           _Z16scalarCopyKernelPKfPfi,@function
        .size           _Z16scalarCopyKernelPKfPfi,(.L_x_3 - _Z16scalarCopyKernelPKfPfi)
        .other          _Z16scalarCopyKernelPKfPfi,@"STO_CUDA_ENTRY STV_DEFAULT"
_Z16scalarCopyKernelPKfPfi:
.text._Z16scalarCopyKernelPKfPfi:
        /* <DEDUP_REMOVED lines=11> */
[----:B0-----:R-:W-:-:S06]  /*00b0*/  IMAD.WIDE R2, R7, 0x4, R2 ;  /* 0x0000000407027825 */ /* 0x001fcc00078e0202 */
[----:B-1----:R-:W3:Y:S01]  /*00c0*/  LDG.E R3, desc[UR4][R2.64] ;  /* 0x0000000402037981 */ /* 0x002ee2000c1e1900 */
[----:B--2---:R-:W-:-:S05]  /*00d0*/  IMAD.WIDE R4, R7, 0x4, R4 ;  /* 0x0000000407047825 */ /* 0x004fca00078e0204 */
[----:B---3--:R-:W-:Y:S01]  /*00e0*/  STG.E desc[UR4][R4.64], R3 ;  /* 0x0000000304007986 */ /* 0x008fe2000c101904 */
[----:B------:R-:W-:Y:S05]  /*00f0*/  EXIT ;  /* 0x000000000000794d */ /* 0x000fea0003800000 */
.L_x_1:
        /* <DEDUP_REMOVED lines=16> */
.L_x_3:


//--------------------- .nv.shared.reserved.0     --------------------------
	.section	.nv.shared.reserved.0,"aw",@nobits
	.weak		__nv_reservedSMEM_offset_0_alias
	.size		__nv_reservedSMEM_offset_0_alias, 0, 64
	.other		__nv_reservedSMEM_offset_0_alias,@"STO_CUDA_RESERVED_SHARED STV_DEFAULT"
__nv_reservedSMEM_offset_0_alias:
	.zero		0
	.zero		64


//--------------------- .nv.constant0._Z16vectorCopyKernelPK6float4PS_i --------------------------
	.section	.nv.constant0._Z16vectorCopyKernelPK6float4PS_i,"a",@progbits
	.sectionflags	@""
	.align	4
.nv.constant0._Z16vectorCopyKernelPK6float4PS_i:
	.zero		916


//--------------------- .nv.constant0._Z16scalarCopyKernelPKfPfi --------------------------
	.section	.nv.constant0._Z16scalarCopyKernelPKfPfi,"a",@progbits
	.sectionflags	@""
	.align	4
.nv.constant0._Z16scalarCopyKernelPKfPfi:
	.zero		916


//--------------------- SYMBOLS --------------------------

	.type		.nv.reservedSmem.offset0,@object
	.size		.nv.reservedSmem.offset0,0x4
